//
// Generated by NVIDIA NVVM Compiler
//
// Compiler Build ID: CL-36424714
// Cuda compilation tools, release 13.0, V13.0.88
// Based on NVVM 20.0.0
//

.version 9.0
.target sm_100
.address_size 64

	// .globl	_Z18matMulGlobalKernelPKfS0_Pfiii

.visible .entry _Z18matMulGlobalKernelPKfS0_Pfiii(
	.param .u64 .ptr .align 1 _Z18matMulGlobalKernelPKfS0_Pfiii_param_0,
	.param .u64 .ptr .align 1 _Z18matMulGlobalKernelPKfS0_Pfiii_param_1,
	.param .u64 .ptr .align 1 _Z18matMulGlobalKernelPKfS0_Pfiii_param_2,
	.param .u32 _Z18matMulGlobalKernelPKfS0_Pfiii_param_3,
	.param .u32 _Z18matMulGlobalKernelPKfS0_Pfiii_param_4,
	.param .u32 _Z18matMulGlobalKernelPKfS0_Pfiii_param_5
)
{
	.reg .pred 	%p<13>;
	.reg .b32 	%r<41>;
	.reg .b32 	%f<68>;
	.reg .b64 	%rd<53>;

	ld.param.u64 	%rd7, [_Z18matMulGlobalKernelPKfS0_Pfiii_param_0];
	ld.param.u64 	%rd8, [_Z18matMulGlobalKernelPKfS0_Pfiii_param_1];
	ld.param.u64 	%rd6, [_Z18matMulGlobalKernelPKfS0_Pfiii_param_2];
	ld.param.u32 	%r20, [_Z18matMulGlobalKernelPKfS0_Pfiii_param_3];
	ld.param.u32 	%r18, [_Z18matMulGlobalKernelPKfS0_Pfiii_param_4];
	ld.param.u32 	%r19, [_Z18matMulGlobalKernelPKfS0_Pfiii_param_5];
	cvta.to.global.u64 	%rd1, %rd8;
	cvta.to.global.u64 	%rd2, %rd7;
	mov.u32 	%r21, %ctaid.y;
	mov.u32 	%r22, %ntid.y;
	mov.u32 	%r23, %tid.y;
	mad.lo.s32 	%r1, %r21, %r22, %r23;
	mov.u32 	%r24, %ctaid.x;
	mov.u32 	%r25, %ntid.x;
	mov.u32 	%r26, %tid.x;
	mad.lo.s32 	%r2, %r24, %r25, %r26;
	setp.ge.s32 	%p1, %r1, %r20;
	setp.ge.s32 	%p2, %r2, %r19;
	or.pred  	%p3, %p1, %p2;
	@%p3 bra 	$L__BB0_14;
	setp.lt.s32 	%p4, %r18, 1;
	mov.f32 	%f67, 0f00000000;
	@%p4 bra 	$L__BB0_13;
	mul.lo.s32 	%r3, %r18, %r1;
	and.b32  	%r4, %r18, 7;
	setp.lt.u32 	%p5, %r18, 8;
	mov.f32 	%f67, 0f00000000;
	mov.b32 	%r39, 0;
	@%p5 bra 	$L__BB0_5;
	and.b32  	%r39, %r18, 2147483640;
	neg.s32 	%r37, %r39;
	shl.b32 	%r7, %r19, 3;
	mul.wide.u32 	%rd9, %r3, 4;
	add.s64 	%rd10, %rd9, %rd2;
	add.s64 	%rd52, %rd10, 16;
	mov.f32 	%f67, 0f00000000;
	mul.wide.s32 	%rd13, %r19, 4;
	mov.u32 	%r36, %r2;
$L__BB0_4:
	.pragma "nounroll";
	ld.global.f32 	%f17, [%rd52+-16];
	mul.wide.s32 	%rd11, %r36, 4;
	add.s64 	%rd12, %rd1, %rd11;
	ld.global.f32 	%f18, [%rd12];
	fma.rn.f32 	%f19, %f17, %f18, %f67;
	ld.global.f32 	%f20, [%rd52+-12];
	add.s64 	%rd14, %rd12, %rd13;
	ld.global.f32 	%f21, [%rd14];
	fma.rn.f32 	%f22, %f20, %f21, %f19;
	ld.global.f32 	%f23, [%rd52+-8];
	add.s64 	%rd15, %rd14, %rd13;
	ld.global.f32 	%f24, [%rd15];
	fma.rn.f32 	%f25, %f23, %f24, %f22;
	ld.global.f32 	%f26, [%rd52+-4];
	add.s64 	%rd16, %rd15, %rd13;
	ld.global.f32 	%f27, [%rd16];
	fma.rn.f32 	%f28, %f26, %f27, %f25;
	ld.global.f32 	%f29, [%rd52];
	add.s64 	%rd17, %rd16, %rd13;
	ld.global.f32 	%f30, [%rd17];
	fma.rn.f32 	%f31, %f29, %f30, %f28;
	ld.global.f32 	%f32, [%rd52+4];
	add.s64 	%rd18, %rd17, %rd13;
	ld.global.f32 	%f33, [%rd18];
	fma.rn.f32 	%f34, %f32, %f33, %f31;
	ld.global.f32 	%f35, [%rd52+8];
	add.s64 	%rd19, %rd18, %rd13;
	ld.global.f32 	%f36, [%rd19];
	fma.rn.f32 	%f37, %f35, %f36, %f34;
	ld.global.f32 	%f38, [%rd52+12];
	add.s64 	%rd20, %rd19, %rd13;
	ld.global.f32 	%f39, [%rd20];
	fma.rn.f32 	%f67, %f38, %f39, %f37;
	add.s32 	%r37, %r37, 8;
	add.s32 	%r36, %r36, %r7;
	add.s64 	%rd52, %rd52, 32;
	setp.ne.s32 	%p6, %r37, 0;
	@%p6 bra 	$L__BB0_4;
$L__BB0_5:
	setp.eq.s32 	%p7, %r4, 0;
	@%p7 bra 	$L__BB0_13;
	and.b32  	%r13, %r18, 3;
	setp.lt.u32 	%p8, %r4, 4;
	@%p8 bra 	$L__BB0_8;
	add.s32 	%r28, %r39, %r3;
	mul.wide.u32 	%rd21, %r28, 4;
	add.s64 	%rd22, %rd2, %rd21;
	ld.global.f32 	%f41, [%rd22];
	mad.lo.s32 	%r29, %r39, %r19, %r2;
	mul.wide.s32 	%rd23, %r29, 4;
	add.s64 	%rd24, %rd1, %rd23;
	ld.global.f32 	%f42, [%rd24];
	fma.rn.f32 	%f43, %f41, %f42, %f67;
	cvt.u64.u32 	%rd25, %r3;
	cvt.u64.u32 	%rd26, %r39;
	add.s64 	%rd27, %rd26, %rd25;
	shl.b64 	%rd28, %rd27, 2;
	add.s64 	%rd29, %rd2, %rd28;
	ld.global.f32 	%f44, [%rd29+4];
	mul.wide.s32 	%rd30, %r19, 4;
	add.s64 	%rd31, %rd24, %rd30;
	ld.global.f32 	%f45, [%rd31];
	fma.rn.f32 	%f46, %f44, %f45, %f43;
	ld.global.f32 	%f47, [%rd29+8];
	add.s64 	%rd32, %rd31, %rd30;
	ld.global.f32 	%f48, [%rd32];
	fma.rn.f32 	%f49, %f47, %f48, %f46;
	ld.global.f32 	%f50, [%rd29+12];
	add.s64 	%rd33, %rd32, %rd30;
	ld.global.f32 	%f51, [%rd33];
	fma.rn.f32 	%f67, %f50, %f51, %f49;
	add.s32 	%r39, %r39, 4;
$L__BB0_8:
	setp.eq.s32 	%p9, %r13, 0;
	@%p9 bra 	$L__BB0_13;
	setp.eq.s32 	%p10, %r13, 1;
	@%p10 bra 	$L__BB0_11;
	add.s32 	%r30, %r39, %r3;
	mul.wide.u32 	%rd34, %r30, 4;
	add.s64 	%rd35, %rd2, %rd34;
	ld.global.f32 	%f53, [%rd35];
	mad.lo.s32 	%r31, %r39, %r19, %r2;
	mul.wide.s32 	%rd36, %r31, 4;
	add.s64 	%rd37, %rd1, %rd36;
	ld.global.f32 	%f54, [%rd37];
	fma.rn.f32 	%f55, %f53, %f54, %f67;
	cvt.u64.u32 	%rd38, %r3;
	cvt.u64.u32 	%rd39, %r39;
	add.s64 	%rd40, %rd39, %rd38;
	shl.b64 	%rd41, %rd40, 2;
	add.s64 	%rd42, %rd2, %rd41;
	ld.global.f32 	%f56, [%rd42+4];
	mul.wide.s32 	%rd43, %r19, 4;
	add.s64 	%rd44, %rd37, %rd43;
	ld.global.f32 	%f57, [%rd44];
	fma.rn.f32 	%f67, %f56, %f57, %f55;
	add.s32 	%r39, %r39, 2;
$L__BB0_11:
	and.b32  	%r32, %r18, 1;
	setp.eq.b32 	%p11, %r32, 1;
	not.pred 	%p12, %p11;
	@%p12 bra 	$L__BB0_13;
	add.s32 	%r33, %r39, %r3;
	mul.wide.u32 	%rd45, %r33, 4;
	add.s64 	%rd46, %rd2, %rd45;
	ld.global.f32 	%f58, [%rd46];
	mad.lo.s32 	%r34, %r39, %r19, %r2;
	mul.wide.s32 	%rd47, %r34, 4;
	add.s64 	%rd48, %rd1, %rd47;
	ld.global.f32 	%f59, [%rd48];
	fma.rn.f32 	%f67, %f58, %f59, %f67;
$L__BB0_13:
	mad.lo.s32 	%r35, %r19, %r1, %r2;
	cvta.to.global.u64 	%rd49, %rd6;
	mul.wide.s32 	%rd50, %r35, 4;
	add.s64 	%rd51, %rd49, %rd50;
	st.global.f32 	[%rd51], %f67;
$L__BB0_14:
	ret;

}


// ===== COMPILED SASS (sm_100) =====

	.target	sm_100

	.elftype	@"ET_EXEC"


//--------------------- .note.nv.tkinfo           --------------------------
	.section	.note.nv.tkinfo,"",@"SHT_NOTE"
	.sectionflags	@"SHF_NOTE_NV_TKINFO"
	.tkinfo
        /*0018*/ 	.word	0x00000002
        /*0030*/ 	.string	""
        /*0030*/ 	.string	"ptxas"
        /*0030*/ 	.string	"Cuda compilation tools, release 13.0, V13.0.88"
        /*0030*/ 	.string	"Build cuda_13.0.r13.0/compiler.36424714_0"
        /*0030*/ 	.string	"-arch sm_100 -m 64 "



//--------------------- .note.nv.cuinfo           --------------------------
	.section	.note.nv.cuinfo,"",@"SHT_NOTE"
	.sectionflags	@"SHF_NOTE_NV_CUINFO"
        /*0018*/ 	.short	0x0002
        /*001a*/ 	.short	0x0064
        /*001c*/ 	.short	0x0082
	.zero		2


//--------------------- .nv.info                  --------------------------
	.section	.nv.info,"",@"SHT_CUDA_INFO"
	.align	4


	//----- nvinfo : EIATTR_REGCOUNT
	.align		4
        /*0000*/ 	.byte	0x04, 0x2f
        /*0002*/ 	.short	(.L_1 - .L_0)
	.align		4
.L_0:
        /*0004*/ 	.word	index@(_Z18matMulGlobalKernelPKfS0_Pfiii)
        /*0008*/ 	.word	0x00000020


	//----- nvinfo : EIATTR_FRAME_SIZE
	.align		4
.L_1:
        /*000c*/ 	.byte	0x04, 0x11
        /*000e*/ 	.short	(.L_3 - .L_2)
	.align		4
.L_2:
        /*0010*/ 	.word	index@(_Z18matMulGlobalKernelPKfS0_Pfiii)
        /*0014*/ 	.word	0x00000000


	//----- nvinfo : EIATTR_MIN_STACK_SIZE
	.align		4
.L_3:
        /*0018*/ 	.byte	0x04, 0x12
        /*001a*/ 	.short	(.L_5 - .L_4)
	.align		4
.L_4:
        /*001c*/ 	.word	index@(_Z18matMulGlobalKernelPKfS0_Pfiii)
        /*0020*/ 	.word	0x00000000
.L_5:


//--------------------- .nv.compat                --------------------------
	.section	.nv.compat,"",@"SHT_CUDA_COMPAT_INFO"
	.align	4
        /*0000*/ 	.byte	0x02, 0x09, 0x00, 0x00, 0x02, 0x02, 0x01, 0x00, 0x02, 0x05, 0x05, 0x00, 0x03, 0x07, 0x01, 0x01
        /*0010*/ 	.byte	0x02, 0x03, 0x00, 0x00, 0x02, 0x06, 0x01, 0x00, 0x04, 0x0b, 0x08, 0x00, 0x09, 0x00, 0x00, 0x00
        /*0020*/ 	.byte	0x00, 0x00, 0x00, 0x00


//--------------------- .nv.info._Z18matMulGlobalKernelPKfS0_Pfiii --------------------------
	.section	.nv.info._Z18matMulGlobalKernelPKfS0_Pfiii,"",@"SHT_CUDA_INFO"
	.sectionflags	@""
	.align	4


	//----- nvinfo : EIATTR_CUDA_API_VERSION
	.align		4
        /*0000*/ 	.byte	0x04, 0x37
        /*0002*/ 	.short	(.L_7 - .L_6)
.L_6:
        /*0004*/ 	.word	0x00000082


	//----- nvinfo : EIATTR_KPARAM_INFO
	.align		4
.L_7:
        /*0008*/ 	.byte	0x04, 0x17
        /*000a*/ 	.short	(.L_9 - .L_8)
.L_8:
        /*000c*/ 	.word	0x00000000
        /*0010*/ 	.short	0x0005
        /*0012*/ 	.short	0x0020
        /*0014*/ 	.byte	0x00, 0xf0, 0x11, 0x00


	//----- nvinfo : EIATTR_KPARAM_INFO
	.align		4
.L_9:
        /*0018*/ 	.byte	0x04, 0x17
        /*001a*/ 	.short	(.L_11 - .L_10)
.L_10:
        /*001c*/ 	.word	0x00000000
        /*0020*/ 	.short	0x0004
        /*0022*/ 	.short	0x001c
        /*0024*/ 	.byte	0x00, 0xf0, 0x11, 0x00


	//----- nvinfo : EIATTR_KPARAM_INFO
	.align		4
.L_11:
        /*0028*/ 	.byte	0x04, 0x17
        /*002a*/ 	.short	(.L_13 - .L_12)
.L_12:
        /*002c*/ 	.word	0x00000000
        /*0030*/ 	.short	0x0003
        /*0032*/ 	.short	0x0018
        /*0034*/ 	.byte	0x00, 0xf0, 0x11, 0x00


	//----- nvinfo : EIATTR_KPARAM_INFO
	.align		4
.L_13:
        /*0038*/ 	.byte	0x04, 0x17
        /*003a*/ 	.short	(.L_15 - .L_14)
.L_14:
        /*003c*/ 	.word	0x00000000
        /*0040*/ 	.short	0x0002
        /*0042*/ 	.short	0x0010
        /*0044*/ 	.byte	0x00, 0xf5, 0x21, 0x00


	//----- nvinfo : EIATTR_KPARAM_INFO
	.align		4
.L_15:
        /*0048*/ 	.byte	0x04, 0x17
        /*004a*/ 	.short	(.L_17 - .L_16)
.L_16:
        /*004c*/ 	.word	0x00000000
        /*0050*/ 	.short	0x0001
        /*0052*/ 	.short	0x0008
        /*0054*/ 	.byte	0x00, 0xf5, 0x21, 0x00


	//----- nvinfo : EIATTR_KPARAM_INFO
	.align		4
.L_17:
        /*0058*/ 	.byte	0x04, 0x17
        /*005a*/ 	.short	(.L_19 - .L_18)
.L_18:
        /*005c*/ 	.word	0x00000000
        /*0060*/ 	.short	0x0000
        /*0062*/ 	.short	0x0000
        /*0064*/ 	.byte	0x00, 0xf5, 0x21, 0x00


	//----- nvinfo : EIATTR_SPARSE_MMA_MASK
	.align		4
.L_19:
        /*0068*/ 	.byte	0x03, 0x50
        /*006a*/ 	.short	0x0000


	//----- nvinfo : EIATTR_MAXREG_COUNT
	.align		4
        /*006c*/ 	.byte	0x03, 0x1b
        /*006e*/ 	.short	0x00ff


	//----- nvinfo : EIATTR_MERCURY_ISA_VERSION
	.align		4
        /*0070*/ 	.byte	0x03, 0x5f
        /*0072*/ 	.short	0x0101


	//----- nvinfo : EIATTR_VRC_CTA_INIT_COUNT
	.align		4
        /*0074*/ 	.byte	0x02, 0x4a
	.zero		1
	.zero		1


	//----- nvinfo : EIATTR_EXIT_INSTR_OFFSETS
	.align		4
        /*0078*/ 	.byte	0x04, 0x1c
        /*007a*/ 	.short	(.L_21 - .L_20)


	//   ....[0]....
.L_20:
        /*007c*/ 	.word	0x000000d0


	//   ....[1]....
        /*0080*/ 	.word	0x000008f0


	//----- nvinfo : EIATTR_CBANK_PARAM_SIZE
	.align		4
.L_21:
        /*0084*/ 	.byte	0x03, 0x19
        /*0086*/ 	.short	0x0024


	//----- nvinfo : EIATTR_PARAM_CBANK
	.align		4
        /*0088*/ 	.byte	0x04, 0x0a
        /*008a*/ 	.short	(.L_23 - .L_22)
	.align		4
.L_22:
        /*008c*/ 	.word	index@(.nv.constant0._Z18matMulGlobalKernelPKfS0_Pfiii)
        /*0090*/ 	.short	0x0380
        /*0092*/ 	.short	0x0024


	//----- nvinfo : EIATTR_SW_WAR
	.align		4
.L_23:
        /*0094*/ 	.byte	0x04, 0x36
        /*0096*/ 	.short	(.L_25 - .L_24)
.L_24:
        /*0098*/ 	.word	0x00000008
.L_25:


//--------------------- .nv.callgraph             --------------------------
	.section	.nv.callgraph,"",@"SHT_CUDA_CALLGRAPH"
	.align	4
	.sectionentsize	8
	.align		4
        /*0000*/ 	.word	0x00000000
	.align		4
        /*0004*/ 	.word	0xffffffff
	.align		4
        /*0008*/ 	.word	0x00000000
	.align		4
        /*000c*/ 	.word	0xfffffffe
	.align		4
        /*0010*/ 	.word	0x00000000
	.align		4
        /*0014*/ 	.word	0xfffffffd
	.align		4
        /*0018*/ 	.word	0x00000000
	.align		4
        /*001c*/ 	.word	0xfffffffc


//--------------------- .text._Z18matMulGlobalKernelPKfS0_Pfiii --------------------------
	.section	.text._Z18matMulGlobalKernelPKfS0_Pfiii,"ax",@progbits
	.align	128
        .global         _Z18matMulGlobalKernelPKfS0_Pfiii
        .type           _Z18matMulGlobalKernelPKfS0_Pfiii,@function
        .size           _Z18matMulGlobalKernelPKfS0_Pfiii,(.L_x_5 - _Z18matMulGlobalKernelPKfS0_Pfiii)
        .other          _Z18matMulGlobalKernelPKfS0_Pfiii,@"STO_CUDA_ENTRY STV_DEFAULT"
_Z18matMulGlobalKernelPKfS0_Pfiii:
.text._Z18matMulGlobalKernelPKfS0_Pfiii:
[----:B------:R-:W-:Y:S01]  /*0000*/  LDC R1, c[0x0][0x37c] ;  /* 0x0000df00ff017b82 */ /* 0x000fe20000000800 */
[----:B------:R-:W0:Y:S07]  /*0010*/  S2R R5, SR_TID.X ;  /* 0x0000000000057919 */ /* 0x000e2e0000002100 */
[----:B------:R-:W1:Y:S01]  /*0020*/  LDC R16, c[0x0][0x364] ;  /* 0x0000d900ff107b82 */ /* 0x000e620000000800 */
[----:B------:R-:W2:Y:S01]  /*0030*/  LDCU UR6, c[0x0][0x398] ;  /* 0x00007300ff0677ac */ /* 0x000ea20008000800 */
[----:B------:R-:W1:Y:S06]  /*0040*/  S2R R3, SR_TID.Y ;  /* 0x0000000000037919 */ /* 0x000e6c0000002200 */
[----:B------:R-:W0:Y:S08]  /*0050*/  S2UR UR5, SR_CTAID.X ;  /* 0x00000000000579c3 */ /* 0x000e300000002500 */
[----:B------:R-:W0:Y:S08]  /*0060*/  LDC R0, c[0x0][0x360] ;  /* 0x0000d800ff007b82 */ /* 0x000e300000000800 */
[----:B------:R-:W1:Y:S08]  /*0070*/  S2UR UR4, SR_CTAID.Y ;  /* 0x00000000000479c3 */ /* 0x000e700000002600 */
[----:B------:R-:W3:Y:S01]  /*0080*/  LDC R17, c[0x0][0x3a0] ;  /* 0x0000e800ff117b82 */ /* 0x000ee20000000800 */
[----:B0-----:R-:W-:-:S02]  /*0090*/  IMAD R0, R0, UR5, R5 ;  /* 0x0000000500007c24 */ /* 0x001fc4000f8e0205 */
[----:B-1----:R-:W-:-:S03]  /*00a0*/  IMAD R16, R16, UR4, R3 ;  /* 0x0000000410107c24 */ /* 0x002fc6000f8e0203 */
[----:B---3--:R-:W-:-:S04]  /*00b0*/  ISETP.GE.AND P0, PT, R0, R17, PT ;  /* 0x000000110000720c */ /* 0x008fc80003f06270 */
[----:B--2---:R-:W-:-:S13]  /*00c0*/  ISETP.GE.OR P0, PT, R16, UR6, P0 ;  /* 0x0000000610007c0c */ /* 0x004fda0008706670 */
[----:B------:R-:W-:Y:S05]  /*00d0*/  @P0 EXIT ;  /* 0x000000000000094d */ /* 0x000fea0003800000 */
[----:B------:R-:W0:Y:S01]  /*00e0*/  LDC R19, c[0x0][0x39c] ;  /* 0x0000e700ff137b82 */ /* 0x000e220000000800 */
[----:B------:R-:W1:Y:S01]  /*00f0*/  LDCU.64 UR4, c[0x0][0x358] ;  /* 0x00006b00ff0477ac */ /* 0x000e620008000a00 */
[----:B------:R-:W-:Y:S01]  /*0100*/  HFMA2 R24, -RZ, RZ, 0, 0 ;  /* 0x00000000ff187431 */ /* 0x000fe200000001ff */
[----:B0-----:R-:W-:-:S13]  /*0110*/  ISETP.GE.AND P0, PT, R19, 0x1, PT ;  /* 0x000000011300780c */ /* 0x001fda0003f06270 */
[----:B-1----:R-:W-:Y:S05]  /*0120*/  @!P0 BRA `(.L_x_0) ;  /* 0x0000000400e08947 */ /* 0x002fea0003800000 */
[C---:B------:R-:W-:Y:S01]  /*0130*/  ISETP.GE.U32.AND P1, PT, R19.reuse, 0x8, PT ;  /* 0x000000081300780c */ /* 0x040fe20003f26070 */
[----:B------:R-:W-:Y:S01]  /*0140*/  IMAD R20, R16, R19, RZ ;  /* 0x0000001310147224 */ /* 0x000fe200078e02ff */
[----:B------:R-:W-:Y:S02]  /*0150*/  LOP3.LUT R27, R19, 0x7, RZ, 0xc0, !PT ;  /* 0x00000007131b7812 */ /* 0x000fe400078ec0ff */
[----:B------:R-:W-:Y:S02]  /*0160*/  MOV R24, RZ ;  /* 0x000000ff00187202 */ /* 0x000fe40000000f00 */
[----:B------:R-:W-:Y:S02]  /*0170*/  ISETP.NE.AND P0, PT, R27, RZ, PT ;  /* 0x000000ff1b00720c */ /* 0x000fe40003f05270 */
[----:B------:R-:W-:-:S05]  /*0180*/  MOV R21, RZ ;  /* 0x000000ff00157202 */ /* 0x000fca0000000f00 */
[----:B------:R-:W-:Y:S06]  /*0190*/  @!P1 BRA `(.L_x_1) ;  /* 0x0000000000c49947 */ /* 0x000fec0003800000 */
[----:B------:R-:W0:Y:S01]  /*01a0*/  LDC.64 R2, c[0x0][0x380] ;  /* 0x0000e000ff027b82 */ /* 0x000e220000000a00 */
[----:B------:R-:W-:Y:S02]  /*01b0*/  LOP3.LUT R21, R19, 0x7ffffff8, RZ, 0xc0, !PT ;  /* 0x7ffffff813157812 */ /* 0x000fe400078ec0ff */
[----:B------:R-:W-:Y:S02]  /*01c0*/  MOV R24, RZ ;  /* 0x000000ff00187202 */ /* 0x000fe40000000f00 */
[----:B------:R-:W-:Y:S02]  /*01d0*/  MOV R18, R0 ;  /* 0x0000000000127202 */ /* 0x000fe40000000f00 */
[----:B------:R-:W-:Y:S01]  /*01e0*/  IADD3 R22, PT, PT, -R21, RZ, RZ ;  /* 0x000000ff15167210 */ /* 0x000fe20007ffe1ff */
[----:B0-----:R-:W-:-:S03]  /*01f0*/  IMAD.WIDE.U32 R2, R20, 0x4, R2 ;  /* 0x0000000414027825 */ /* 0x001fc600078e0002 */
[----:B------:R-:W-:-:S04]  /*0200*/  IADD3 R4, P1, PT, R2, 0x10, RZ ;  /* 0x0000001002047810 */ /* 0x000fc80007f3e0ff */
[----:B------:R-:W-:-:S09]  /*0210*/  IADD3.X R5, PT, PT, RZ, R3, RZ, P1, !PT ;  /* 0x00000003ff057210 */ /* 0x000fd20000ffe4ff */
.L_x_2:
[----:B------:R-:W0:Y:S01]  /*0220*/  LDC.64 R14, c[0x0][0x388] ;  /* 0x0000e200ff0e7b82 */ /* 0x000e220000000a00 */
[----:B------:R-:W-:Y:S02]  /*0230*/  MOV R2, R4 ;  /* 0x0000000400027202 */ /* 0x000fe40000000f00 */
[----:B------:R-:W-:-:S05]  /*0240*/  MOV R3, R5 ;  /* 0x0000000500037202 */ /* 0x000fca0000000f00 */
[----:B------:R-:W2:Y:S04]  /*0250*/  LDG.E R25, desc[UR4][R2.64+-0x10] ;  /* 0xfffff00402197981 */ /* 0x000ea8000c1e1900 */
[----:B------:R-:W3:Y:S04]  /*0260*/  LDG.E R23, desc[UR4][R2.64+-0xc] ;  /* 0xfffff40402177981 */ /* 0x000ee8000c1e1900 */
[----:B------:R-:W4:Y:S04]  /*0270*/  LDG.E R29, desc[UR4][R2.64+-0x8] ;  /* 0xfffff804021d7981 */ /* 0x000f28000c1e1900 */
[----:B------:R-:W5:Y:S01]  /*0280*/  LDG.E R28, desc[UR4][R2.64+-0x4] ;  /* 0xfffffc04021c7981 */ /* 0x000f62000c1e1900 */
[----:B0-----:R-:W-:-:S05]  /*0290*/  IMAD.WIDE R14, R18, 0x4, R14 ;  /* 0x00000004120e7825 */ /* 0x001fca00078e020e */
[----:B------:R0:W2:Y:S01]  /*02a0*/  LDG.E R26, desc[UR4][R14.64] ;  /* 0x000000040e1a7981 */ /* 0x0000a2000c1e1900 */
[----:B------:R-:W-:-:S04]  /*02b0*/  IMAD.WIDE R12, R17, 0x4, R14 ;  /* 0x00000004110c7825 */ /* 0x000fc800078e020e */
[C---:B------:R-:W-:Y:S02]  /*02c0*/  IMAD.WIDE R4, R17.reuse, 0x4, R12 ;  /* 0x0000000411047825 */ /* 0x040fe400078e020c */
[----:B------:R-:W3:Y:S02]  /*02d0*/  LDG.E R12, desc[UR4][R12.64] ;  /* 0x000000040c0c7981 */ /* 0x000ee4000c1e1900 */
[C---:B------:R-:W-:Y:S02]  /*02e0*/  IMAD.WIDE R8, R17.reuse, 0x4, R4 ;  /* 0x0000000411087825 */ /* 0x040fe400078e0204 */
[----:B------:R-:W4:Y:S02]  /*02f0*/  LDG.E R4, desc[UR4][R4.64] ;  /* 0x0000000404047981 */ /* 0x000f24000c1e1900 */
[C---:B------:R-:W-:Y:S02]  /*0300*/  IMAD.WIDE R6, R17.reuse, 0x4, R8 ;  /* 0x0000000411067825 */ /* 0x040fe400078e0208 */
[----:B------:R-:W5:Y:S02]  /*0310*/  LDG.E R8, desc[UR4][R8.64] ;  /* 0x0000000408087981 */ /* 0x000f64000c1e1900 */
[----:B------:R-:W-:-:S02]  /*0320*/  IMAD.WIDE R10, R17, 0x4, R6 ;  /* 0x00000004110a7825 */ /* 0x000fc400078e0206 */
[----:B------:R-:W5:Y:S04]  /*0330*/  LDG.E R5, desc[UR4][R2.64] ;  /* 0x0000000402057981 */ /* 0x000f68000c1e1900 */
[----:B------:R-:W5:Y:S01]  /*0340*/  LDG.E R6, desc[UR4][R6.64] ;  /* 0x0000000406067981 */ /* 0x000f62000c1e1900 */
[----:B0-----:R-:W-:-:S03]  /*0350*/  IMAD.WIDE R14, R17, 0x4, R10 ;  /* 0x00000004110e7825 */ /* 0x001fc600078e020a */
[----:B------:R-:W5:Y:S04]  /*0360*/  LDG.E R10, desc[UR4][R10.64] ;  /* 0x000000040a0a7981 */ /* 0x000f68000c1e1900 */
[----:B------:R-:W5:Y:S04]  /*0370*/  LDG.E R13, desc[UR4][R14.64] ;  /* 0x000000040e0d7981 */ /* 0x000f68000c1e1900 */
[----:B------:R-:W5:Y:S04]  /*0380*/  LDG.E R7, desc[UR4][R2.64+0x4] ;  /* 0x0000040402077981 */ /* 0x000f68000c1e1900 */
[----:B------:R-:W5:Y:S01]  /*0390*/  LDG.E R9, desc[UR4][R2.64+0xc] ;  /* 0x00000c0402097981 */ /* 0x000f62000c1e1900 */
[----:B--2---:R-:W-:Y:S01]  /*03a0*/  FFMA R26, R25, R26, R24 ;  /* 0x0000001a191a7223 */ /* 0x004fe20000000018 */
[----:B------:R-:W-:-:S02]  /*03b0*/  IMAD.WIDE R24, R17, 0x4, R14 ;  /* 0x0000000411187825 */ /* 0x000fc400078e020e */
[----:B------:R-:W2:Y:S04]  /*03c0*/  LDG.E R14, desc[UR4][R2.64+0x8] ;  /* 0x00000804020e7981 */ /* 0x000ea8000c1e1900 */
[----:B------:R-:W2:Y:S01]  /*03d0*/  LDG.E R24, desc[UR4][R24.64] ;  /* 0x0000000418187981 */ /* 0x000ea2000c1e1900 */
[----:B---3--:R-:W-:Y:S01]  /*03e0*/  FFMA R12, R23, R12, R26 ;  /* 0x0000000c170c7223 */ /* 0x008fe2000000001a */
[----:B------:R-:W-:-:S03]  /*03f0*/  IADD3 R22, PT, PT, R22, 0x8, RZ ;  /* 0x0000000816167810 */ /* 0x000fc60007ffe0ff */
[----:B----4-:R-:W-:Y:S01]  /*0400*/  FFMA R29, R29, R4, R12 ;  /* 0x000000041d1d7223 */ /* 0x010fe2000000000c */
[----:B------:R-:W-:-:S03]  /*0410*/  ISETP.NE.AND P1, PT, R22, RZ, PT ;  /* 0x000000ff1600720c */ /* 0x000fc60003f25270 */
[----:B-----5:R-:W-:Y:S01]  /*0420*/  FFMA R8, R28, R8, R29 ;  /* 0x000000081c087223 */ /* 0x020fe2000000001d */
[----:B------:R-:W-:-:S03]  /*0430*/  IADD3 R4, P2, PT, R2, 0x20, RZ ;  /* 0x0000002002047810 */ /* 0x000fc60007f5e0ff */
[----:B------:R-:W-:Y:S01]  /*0440*/  FFMA R6, R5, R6, R8 ;  /* 0x0000000605067223 */ /* 0x000fe20000000008 */
[----:B------:R-:W-:Y:S02]  /*0450*/  IADD3.X R5, PT, PT, RZ, R3, RZ, P2, !PT ;  /* 0x00000003ff057210 */ /* 0x000fe400017fe4ff */
[----:B------:R-:W-:Y:S01]  /*0460*/  LEA R18, R17, R18, 0x3 ;  /* 0x0000001211127211 */ /* 0x000fe200078e18ff */
[----:B------:R-:W-:-:S04]  /*0470*/  FFMA R7, R7, R10, R6 ;  /* 0x0000000a07077223 */ /* 0x000fc80000000006 */
[----:B--2---:R-:W-:-:S04]  /*0480*/  FFMA R14, R14, R13, R7 ;  /* 0x0000000d0e0e7223 */ /* 0x004fc80000000007 */
[----:B------:R-:W-:Y:S01]  /*0490*/  FFMA R24, R9, R24, R14 ;  /* 0x0000001809187223 */ /* 0x000fe2000000000e */
[----:B------:R-:W-:Y:S06]  /*04a0*/  @P1 BRA `(.L_x_2) ;  /* 0xfffffffc005c1947 */ /* 0x000fec000383ffff */
.L_x_1:
[----:B------:R-:W-:Y:S05]  /*04b0*/  @!P0 BRA `(.L_x_0) ;  /* 0x0000000000fc8947 */ /* 0x000fea0003800000 */
[----:B------:R-:W-:Y:S02]  /*04c0*/  ISETP.GE.U32.AND P1, PT, R27, 0x4, PT ;  /* 0x000000041b00780c */ /* 0x000fe40003f26070 */
[----:B------:R-:W-:-:S04]  /*04d0*/  LOP3.LUT R14, R19, 0x3, RZ, 0xc0, !PT ;  /* 0x00000003130e7812 */ /* 0x000fc800078ec0ff */
[----:B------:R-:W-:-:S07]  /*04e0*/  ISETP.NE.AND P0, PT, R14, RZ, PT ;  /* 0x000000ff0e00720c */ /* 0x000fce0003f05270 */
[----:B------:R-:W-:Y:S06]  /*04f0*/  @!P1 BRA `(.L_x_3) ;  /* 0x00000000006c9947 */ /* 0x000fec0003800000 */
[----:B------:R-:W0:Y:S01]  /*0500*/  LDC.64 R4, c[0x0][0x388] ;  /* 0x0000e200ff047b82 */ /* 0x000e220000000a00 */
[----:B------:R-:W1:Y:S01]  /*0510*/  LDCU.64 UR6, c[0x0][0x380] ;  /* 0x00007000ff0677ac */ /* 0x000e620008000a00 */
[----:B------:R-:W-:Y:S01]  /*0520*/  IMAD R7, R21, R17, R0 ;  /* 0x0000001115077224 */ /* 0x000fe200078e0200 */
[CC--:B------:R-:W-:Y:S02]  /*0530*/  IADD3 R3, PT, PT, R20.reuse, R21.reuse, RZ ;  /* 0x0000001514037210 */ /* 0x0c0fe40007ffe0ff */
[----:B------:R-:W-:-:S03]  /*0540*/  IADD3 R8, P1, PT, R20, R21, RZ ;  /* 0x0000001514087210 */ /* 0x000fc60007f3e0ff */
[----:B------:R-:W2:Y:S01]  /*0550*/  LDC.64 R12, c[0x0][0x380] ;  /* 0x0000e000ff0c7b82 */ /* 0x000ea20000000a00 */
[----:B0-----:R-:W-:-:S04]  /*0560*/  IMAD.WIDE R4, R7, 0x4, R4 ;  /* 0x0000000407047825 */ /* 0x001fc800078e0204 */
[----:B------:R-:W-:Y:S02]  /*0570*/  IMAD.WIDE R6, R17, 0x4, R4 ;  /* 0x0000000411067825 */ /* 0x000fe400078e0204 */
[----:B------:R-:W3:Y:S02]  /*0580*/  LDG.E R4, desc[UR4][R4.64] ;  /* 0x0000000404047981 */ /* 0x000ee4000c1e1900 */
[----:B--2---:R-:W-:Y:S01]  /*0590*/  IMAD.WIDE.U32 R12, R3, 0x4, R12 ;  /* 0x00000004030c7825 */ /* 0x004fe200078e000c */
[----:B------:R-:W-:Y:S02]  /*05a0*/  IADD3.X R3, PT, PT, RZ, RZ, RZ, P1, !PT ;  /* 0x000000ffff037210 */ /* 0x000fe40000ffe4ff */
[----:B-1----:R-:W-:-:S03]  /*05b0*/  LEA R2, P1, R8, UR6, 0x2 ;  /* 0x0000000608027c11 */ /* 0x002fc6000f8210ff */
[----:B------:R-:W3:Y:S01]  /*05c0*/  LDG.E R13, desc[UR4][R12.64] ;  /* 0x000000040c0d7981 */ /* 0x000ee2000c1e1900 */
[----:B------:R-:W-:Y:S01]  /*05d0*/  LEA.HI.X R3, R8, UR7, R3, 0x2, P1 ;  /* 0x0000000708037c11 */ /* 0x000fe200088f1403 */
[C---:B------:R-:W-:Y:S02]  /*05e0*/  IMAD.WIDE R8, R17.reuse, 0x4, R6 ;  /* 0x0000000411087825 */ /* 0x040fe400078e0206 */
[----:B------:R-:W2:Y:S04]  /*05f0*/  LDG.E R6, desc[UR4][R6.64] ;  /* 0x0000000406067981 */ /* 0x000ea8000c1e1900 */
[----:B------:R-:W2:Y:S01]  /*0600*/  LDG.E R15, desc[UR4][R2.64+0x4] ;  /* 0x00000404020f7981 */ /* 0x000ea2000c1e1900 */
[----:B------:R-:W-:-:S03]  /*0610*/  IMAD.WIDE R10, R17, 0x4, R8 ;  /* 0x00000004110a7825 */ /* 0x000fc600078e0208 */
[----:B------:R-:W4:Y:S04]  /*0620*/  LDG.E R22, desc[UR4][R8.64] ;  /* 0x0000000408167981 */ /* 0x000f28000c1e1900 */
[----:B------:R-:W4:Y:S04]  /*0630*/  LDG.E R18, desc[UR4][R2.64+0x8] ;  /* 0x0000080402127981 */ /* 0x000f28000c1e1900 */
[----:B------:R-:W5:Y:S04]  /*0640*/  LDG.E R26, desc[UR4][R2.64+0xc] ;  /* 0x00000c04021a7981 */ /* 0x000f68000c1e1900 */
[----:B------:R-:W5:Y:S01]  /*0650*/  LDG.E R10, desc[UR4][R10.64] ;  /* 0x000000040a0a7981 */ /* 0x000f62000c1e1900 */
[----:B------:R-:W-:Y:S01]  /*0660*/  IADD3 R21, PT, PT, R21, 0x4, RZ ;  /* 0x0000000415157810 */ /* 0x000fe20007ffe0ff */
[----:B---3--:R-:W-:-:S04]  /*0670*/  FFMA R24, R13, R4, R24 ;  /* 0x000000040d187223 */ /* 0x008fc80000000018 */
[----:B--2---:R-:W-:-:S04]  /*0680*/  FFMA R15, R15, R6, R24 ;  /* 0x000000060f0f7223 */ /* 0x004fc80000000018 */
[----:B----4-:R-:W-:-:S04]  /*0690*/  FFMA R15, R18, R22, R15 ;  /* 0x00000016120f7223 */ /* 0x010fc8000000000f */
[----:B-----5:R-:W-:-:S07]  /*06a0*/  FFMA R24, R26, R10, R15 ;  /* 0x0000000a1a187223 */ /* 0x020fce000000000f */
.L_x_3:
[----:B------:R-:W-:Y:S05]  /*06b0*/  @!P0 BRA `(.L_x_0) ;  /* 0x00000000007c8947 */ /* 0x000fea0003800000 */
[----:B------:R-:W-:Y:S01]  /*06c0*/  ISETP.NE.AND P1, PT, R14, 0x1, PT ;  /* 0x000000010e00780c */ /* 0x000fe20003f25270 */
[----:B------:R-:W0:Y:S01]  /*06d0*/  LDC.64 R10, c[0x0][0x380] ;  /* 0x0000e000ff0a7b82 */ /* 0x000e220000000a00 */
[----:B------:R-:W-:-:S04]  /*06e0*/  LOP3.LUT R19, R19, 0x1, RZ, 0xc0, !PT ;  /* 0x0000000113137812 */ /* 0x000fc800078ec0ff */
[----:B------:R-:W-:-:S03]  /*06f0*/  ISETP.NE.U32.AND P0, PT, R19, 0x1, PT ;  /* 0x000000011300780c */ /* 0x000fc60003f05070 */
[----:B------:R-:W1:Y:S04]  /*0700*/  LDC.64 R8, c[0x0][0x388] ;  /* 0x0000e200ff087b82 */ /* 0x000e680000000a00 */
[CC--:B------:R-:W-:Y:S02]  /*0710*/  @P1 IADD3 R13, PT, PT, R20.reuse, R21.reuse, RZ ;  /* 0x00000015140d1210 */ /* 0x0c0fe40007ffe0ff */
[----:B------:R-:W-:Y:S02]  /*0720*/  @P1 IADD3 R12, P2, PT, R20, R21, RZ ;  /* 0x00000015140c1210 */ /* 0x000fe40007f5e0ff */
[----:B------:R-:W2:Y:S02]  /*0730*/  @P1 LDC.64 R2, c[0x0][0x380] ;  /* 0x0000e000ff021b82 */ /* 0x000ea40000000a00 */
[----:B------:R-:W-:-:S06]  /*0740*/  @P1 IADD3.X R14, PT, PT, RZ, RZ, RZ, P2, !PT ;  /* 0x000000ffff0e1210 */ /* 0x000fcc00017fe4ff */
[----:B------:R-:W3:Y:S01]  /*0750*/  LDC.64 R4, c[0x0][0x380] ;  /* 0x0000e000ff047b82 */ /* 0x000ee20000000a00 */
[----:B0-----:R-:W-:-:S04]  /*0760*/  @P1 IMAD.WIDE.U32 R10, R13, 0x4, R10 ;  /* 0x000000040d0a1825 */ /* 0x001fc800078e000a */
[C---:B------:R-:W-:Y:S01]  /*0770*/  @P1 IMAD R13, R21.reuse, R17, R0 ;  /* 0x00000011150d1224 */ /* 0x040fe200078e0200 */
[----:B------:R-:W-:Y:S01]  /*0780*/  @P1 IADD3 R21, PT, PT, R21, 0x2, RZ ;  /* 0x0000000215151810 */ /* 0x000fe20007ffe0ff */
[----:B------:R-:W4:Y:S01]  /*0790*/  @P1 LDG.E R11, desc[UR4][R10.64] ;  /* 0x000000040a0b1981 */ /* 0x000f22000c1e1900 */
[----:B------:R-:W0:Y:S01]  /*07a0*/  LDC.64 R6, c[0x0][0x388] ;  /* 0x0000e200ff067b82 */ /* 0x000e220000000a00 */
[----:B-1----:R-:W-:Y:S01]  /*07b0*/  @P1 IMAD.WIDE R8, R13, 0x4, R8 ;  /* 0x000000040d081825 */ /* 0x002fe200078e0208 */
[----:B------:R-:W-:Y:S02]  /*07c0*/  @!P0 IADD3 R15, PT, PT, R20, R21, RZ ;  /* 0x00000015140f8210 */ /* 0x000fe40007ffe0ff */
[----:B--2---:R-:W-:Y:S01]  /*07d0*/  @P1 LEA R2, P2, R12, R2, 0x2 ;  /* 0x000000020c021211 */ /* 0x004fe200078410ff */
[----:B------:R-:W-:-:S03]  /*07e0*/  @!P0 IMAD R21, R21, R17, R0 ;  /* 0x0000001115158224 */ /* 0x000fc600078e0200 */
[----:B------:R-:W-:Y:S01]  /*07f0*/  @P1 LEA.HI.X R3, R12, R3, R14, 0x2, P2 ;  /* 0x000000030c031211 */ /* 0x000fe200010f140e */
[----:B------:R-:W-:Y:S01]  /*0800*/  @P1 IMAD.WIDE R12, R17, 0x4, R8 ;  /* 0x00000004110c1825 */ /* 0x000fe200078e0208 */
[----:B------:R-:W4:Y:S03]  /*0810*/  @P1 LDG.E R14, desc[UR4][R8.64] ;  /* 0x00000004080e1981 */ /* 0x000f26000c1e1900 */
[----:B---3--:R-:W-:Y:S01]  /*0820*/  @!P0 IMAD.WIDE.U32 R4, R15, 0x4, R4 ;  /* 0x000000040f048825 */ /* 0x008fe200078e0004 */
[----:B------:R-:W2:Y:S04]  /*0830*/  @P1 LDG.E R2, desc[UR4][R2.64+0x4] ;  /* 0x0000040402021981 */ /* 0x000ea8000c1e1900 */
[----:B------:R-:W2:Y:S01]  /*0840*/  @P1 LDG.E R12, desc[UR4][R12.64] ;  /* 0x000000040c0c1981 */ /* 0x000ea2000c1e1900 */
[----:B0-----:R-:W-:-:S03]  /*0850*/  @!P0 IMAD.WIDE R6, R21, 0x4, R6 ;  /* 0x0000000415068825 */ /* 0x001fc600078e0206 */
[----:B------:R-:W3:Y:S04]  /*0860*/  @!P0 LDG.E R5, desc[UR4][R4.64] ;  /* 0x0000000404058981 */ /* 0x000ee8000c1e1900 */
[----:B------:R-:W3:Y:S01]  /*0870*/  @!P0 LDG.E R6, desc[UR4][R6.64] ;  /* 0x0000000406068981 */ /* 0x000ee2000c1e1900 */
[----:B----4-:R-:W-:-:S04]  /*0880*/  @P1 FFMA R11, R11, R14, R24 ;  /* 0x0000000e0b0b1223 */ /* 0x010fc80000000018 */
[----:B--2---:R-:W-:-:S04]  /*0890*/  @P1 FFMA R24, R2, R12, R11 ;  /* 0x0000000c02181223 */ /* 0x004fc8000000000b */
[----:B---3--:R-:W-:-:S07]  /*08a0*/  @!P0 FFMA R24, R5, R6, R24 ;  /* 0x0000000605188223 */ /* 0x008fce0000000018 */
.L_x_0:
[----:B------:R-:W0:Y:S01]  /*08b0*/  LDC.64 R2, c[0x0][0x390] ;  /* 0x0000e400ff027b82 */ /* 0x000e220000000a00 */
[----:B------:R-:W-:-:S04]  /*08c0*/  IMAD R17, R16, R17, R0 ;  /* 0x0000001110117224 */ /* 0x000fc800078e0200 */
[----:B0-----:R-:W-:-:S05]  /*08d0*/  IMAD.WIDE R2, R17, 0x4, R2 ;  /* 0x0000000411027825 */ /* 0x001fca00078e0202 */
[----:B------:R-:W-:Y:S01]  /*08e0*/  STG.E desc[UR4][R2.64], R24 ;  /* 0x0000001802007986 */ /* 0x000fe2000c101904 */
[----:B------:R-:W-:Y:S05]  /*08f0*/  EXIT ;  /* 0x000000000000794d */ /* 0x000fea0003800000 */
.L_x_4:
[----:B------:R-:W-:-:S00]  /*0900*/  BRA `(.L_x_4) ;  /* 0xfffffffc00fc7947 */ /* 0x000fc0000383ffff */
[----:B------:R-:W-:-:S00]  /*0910*/  NOP ;  /* 0x0000000000007918 */ /* 0x000fc00000000000 */
        /* <DEDUP_REMOVED lines=14> */
.L_x_5:


//--------------------- .nv.shared.reserved.0     --------------------------
	.section	.nv.shared.reserved.0,"aw",@nobits
	.weak		__nv_reservedSMEM_offset_0_alias
	.size		__nv_reservedSMEM_offset_0_alias, 0, 64
	.other		__nv_reservedSMEM_offset_0_alias,@"STO_CUDA_RESERVED_SHARED STV_DEFAULT"
__nv_reservedSMEM_offset_0_alias:
	.zero		0
	.zero		64


//--------------------- .nv.constant0._Z18matMulGlobalKernelPKfS0_Pfiii --------------------------
	.section	.nv.constant0._Z18matMulGlobalKernelPKfS0_Pfiii,"a",@progbits
	.sectionflags	@""
	.align	4
.nv.constant0._Z18matMulGlobalKernelPKfS0_Pfiii:
	.zero		932


//--------------------- SYMBOLS --------------------------

	.type		.nv.reservedSmem.offset0,@object
	.size		.nv.reservedSmem.offset0,0x4
